//
// Generated by NVIDIA NVVM Compiler
//
// Compiler Build ID: CL-36424714
// Cuda compilation tools, release 13.0, V13.0.88
// Based on NVVM 20.0.0
//

.version 9.0
.target sm_100
.address_size 64

	// .globl	_Z9rgbKernelPhS_iii
.extern .shared .align 16 .b8 shared_source[];

.visible .entry _Z9rgbKernelPhS_iii(
	.param .u64 .ptr .align 1 _Z9rgbKernelPhS_iii_param_0,
	.param .u64 .ptr .align 1 _Z9rgbKernelPhS_iii_param_1,
	.param .u32 _Z9rgbKernelPhS_iii_param_2,
	.param .u32 _Z9rgbKernelPhS_iii_param_3,
	.param .u32 _Z9rgbKernelPhS_iii_param_4
)
{
	.reg .pred 	%p<63>;
	.reg .b16 	%rs<88>;
	.reg .b32 	%r<246>;
	.reg .b64 	%rd<23>;

	ld.param.u64 	%rd3, [_Z9rgbKernelPhS_iii_param_0];
	ld.param.u64 	%rd2, [_Z9rgbKernelPhS_iii_param_1];
	ld.param.u32 	%r104, [_Z9rgbKernelPhS_iii_param_2];
	ld.param.u32 	%r107, [_Z9rgbKernelPhS_iii_param_3];
	ld.param.u32 	%r106, [_Z9rgbKernelPhS_iii_param_4];
	cvta.to.global.u64 	%rd1, %rd3;
	mov.u32 	%r108, %ctaid.x;
	mov.u32 	%r109, %ctaid.y;
	mov.u32 	%r1, %tid.x;
	mov.u32 	%r2, %tid.y;
	mov.u32 	%r3, %ntid.x;
	mov.u32 	%r4, %ntid.y;
	mul.lo.s32 	%r5, %r109, %r4;
	add.s32 	%r110, %r5, %r2;
	mad.lo.s32 	%r7, %r108, %r3, %r1;
	mad.lo.s32 	%r111, %r104, %r110, %r7;
	mul.lo.s32 	%r8, %r111, 3;
	setp.ge.s32 	%p4, %r7, %r104;
	setp.ge.s32 	%p5, %r110, %r107;
	or.pred  	%p6, %p4, %p5;
	@%p6 bra 	$L__BB0_2;
	mad.lo.s32 	%r112, %r2, %r3, %r1;
	cvt.s64.s32 	%rd4, %r8;
	add.s64 	%rd5, %rd1, %rd4;
	ld.global.u8 	%rs64, [%rd5];
	mov.u32 	%r113, shared_source;
	mad.lo.s32 	%r114, %r112, 3, %r113;
	st.shared.u8 	[%r114], %rs64;
	ld.global.u8 	%rs65, [%rd5+1];
	st.shared.u8 	[%r114+1], %rs65;
	ld.global.u8 	%rs66, [%rd5+2];
	st.shared.u8 	[%r114+2], %rs66;
$L__BB0_2:
	bar.sync 	0;
	neg.s32 	%r203, %r106;
	sub.s32 	%r10, %r2, %r106;
	mul.lo.s32 	%r11, %r10, %r3;
	add.s32 	%r116, %r10, %r5;
	mul.lo.s32 	%r12, %r116, %r104;
	sub.s32 	%r13, 1, %r106;
	and.b32  	%r14, %r106, 1;
	add.s32 	%r15, %r13, %r2;
	add.s32 	%r117, %r116, 1;
	setp.lt.s32 	%p7, %r117, 0;
	setp.ge.s32 	%p8, %r117, %r107;
	or.pred  	%p1, %p7, %p8;
	add.s32 	%r16, %r12, %r104;
	shl.b32 	%r118, %r3, 1;
	add.s32 	%r17, %r11, %r118;
	add.s32 	%r119, %r116, 2;
	setp.lt.s32 	%p9, %r119, 0;
	setp.ge.s32 	%p10, %r119, %r107;
	or.pred  	%p2, %p9, %p10;
	mul.lo.s32 	%r18, %r119, %r104;
	sub.s32 	%r19, 3, %r106;
	mov.b32 	%r222, 0;
	mov.u32 	%r223, %r222;
	mov.u32 	%r224, %r222;
	mov.u32 	%r225, %r222;
$L__BB0_3:
	setp.ge.u32 	%p11, %r10, %r4;
	add.s32 	%r25, %r203, %r1;
	setp.ge.u32 	%p12, %r25, %r3;
	add.s32 	%r26, %r7, %r203;
	setp.lt.s32 	%p13, %r26, 0;
	setp.ge.s32 	%p14, %r26, %r104;
	or.pred  	%p3, %p13, %p14;
	or.pred  	%p15, %p12, %p11;
	@%p15 bra 	$L__BB0_5;
	add.s32 	%r120, %r11, %r25;
	mov.u32 	%r121, shared_source;
	mad.lo.s32 	%r122, %r120, 3, %r121;
	ld.shared.u8 	%rs67, [%r122];
	ld.shared.u8 	%rs68, [%r122+1];
	ld.shared.u8 	%rs69, [%r122+2];
	bra.uni 	$L__BB0_7;
$L__BB0_5:
	add.s32 	%r123, %r10, %r5;
	setp.lt.s32 	%p16, %r123, 0;
	setp.ge.s32 	%p17, %r123, %r107;
	or.pred  	%p18, %p16, %p17;
	or.pred  	%p20, %p3, %p18;
	@%p20 bra 	$L__BB0_8;
	add.s32 	%r124, %r12, %r26;
	mul.lo.s32 	%r125, %r124, 3;
	cvt.s64.s32 	%rd6, %r125;
	add.s64 	%rd7, %rd1, %rd6;
	ld.global.u8 	%rs67, [%rd7];
	ld.global.u8 	%rs68, [%rd7+1];
	ld.global.u8 	%rs69, [%rd7+2];
$L__BB0_7:
	cvt.u32.u16 	%r126, %rs69;
	and.b32  	%r127, %r126, 255;
	add.s32 	%r223, %r223, %r127;
	cvt.u32.u16 	%r128, %rs68;
	and.b32  	%r129, %r128, 255;
	add.s32 	%r224, %r224, %r129;
	cvt.u32.u16 	%r130, %rs67;
	and.b32  	%r131, %r130, 255;
	add.s32 	%r225, %r225, %r131;
	add.s32 	%r222, %r222, 1;
$L__BB0_8:
	setp.eq.s32 	%p21, %r14, 0;
	mov.u32 	%r216, %r13;
	@%p21 bra 	$L__BB0_19;
	setp.ge.u32 	%p23, %r15, %r4;
	or.pred  	%p24, %p12, %p23;
	@%p24 bra 	$L__BB0_11;
	mad.lo.s32 	%r132, %r15, %r3, %r25;
	mov.u32 	%r133, shared_source;
	mad.lo.s32 	%r134, %r132, 3, %r133;
	ld.shared.u8 	%rs70, [%r134];
	ld.shared.u8 	%rs71, [%r134+1];
	ld.shared.u8 	%rs72, [%r134+2];
	bra.uni 	$L__BB0_13;
$L__BB0_11:
	or.pred  	%p25, %p3, %p1;
	@%p25 bra 	$L__BB0_14;
	add.s32 	%r135, %r16, %r26;
	mul.lo.s32 	%r136, %r135, 3;
	cvt.s64.s32 	%rd8, %r136;
	add.s64 	%rd9, %rd1, %rd8;
	ld.global.u8 	%rs70, [%rd9];
	ld.global.u8 	%rs71, [%rd9+1];
	ld.global.u8 	%rs72, [%rd9+2];
$L__BB0_13:
	cvt.u32.u16 	%r137, %rs72;
	and.b32  	%r138, %r137, 255;
	add.s32 	%r223, %r223, %r138;
	cvt.u32.u16 	%r139, %rs71;
	and.b32  	%r140, %r139, 255;
	add.s32 	%r224, %r224, %r140;
	cvt.u32.u16 	%r141, %rs70;
	and.b32  	%r142, %r141, 255;
	add.s32 	%r225, %r225, %r142;
	add.s32 	%r222, %r222, 1;
$L__BB0_14:
	setp.ge.u32 	%p26, %r25, %r3;
	add.s32 	%r143, %r10, 2;
	setp.ge.u32 	%p27, %r143, %r4;
	or.pred  	%p28, %p26, %p27;
	@%p28 bra 	$L__BB0_16;
	add.s32 	%r144, %r17, %r25;
	mov.u32 	%r145, shared_source;
	mad.lo.s32 	%r146, %r144, 3, %r145;
	ld.shared.u8 	%rs73, [%r146];
	ld.shared.u8 	%rs74, [%r146+1];
	ld.shared.u8 	%rs75, [%r146+2];
	bra.uni 	$L__BB0_18;
$L__BB0_16:
	or.pred  	%p29, %p3, %p2;
	mov.u32 	%r216, %r19;
	@%p29 bra 	$L__BB0_19;
	add.s32 	%r147, %r18, %r26;
	mul.lo.s32 	%r148, %r147, 3;
	cvt.s64.s32 	%rd10, %r148;
	add.s64 	%rd11, %rd1, %rd10;
	ld.global.u8 	%rs73, [%rd11];
	ld.global.u8 	%rs74, [%rd11+1];
	ld.global.u8 	%rs75, [%rd11+2];
$L__BB0_18:
	cvt.u32.u16 	%r149, %rs75;
	and.b32  	%r150, %r149, 255;
	add.s32 	%r223, %r223, %r150;
	cvt.u32.u16 	%r151, %rs74;
	and.b32  	%r152, %r151, 255;
	add.s32 	%r224, %r224, %r152;
	cvt.u32.u16 	%r153, %rs73;
	and.b32  	%r154, %r153, 255;
	add.s32 	%r225, %r225, %r154;
	add.s32 	%r222, %r222, 1;
	mov.u32 	%r216, %r19;
$L__BB0_19:
	setp.lt.u32 	%p30, %r106, 2;
	@%p30 bra 	$L__BB0_41;
$L__BB0_20:
	setp.lt.u32 	%p31, %r25, %r3;
	add.s32 	%r57, %r216, %r2;
	setp.lt.u32 	%p32, %r57, %r4;
	and.pred  	%p33, %p31, %p32;
	@%p33 bra 	$L__BB0_23;
	add.s32 	%r58, %r110, %r216;
	setp.lt.s32 	%p34, %r58, 0;
	setp.ge.s32 	%p35, %r58, %r107;
	or.pred  	%p36, %p34, %p35;
	or.pred  	%p37, %p3, %p36;
	@%p37 bra 	$L__BB0_25;
	mad.lo.s32 	%r159, %r58, %r104, %r26;
	mul.lo.s32 	%r160, %r159, 3;
	cvt.s64.s32 	%rd12, %r160;
	add.s64 	%rd13, %rd1, %rd12;
	ld.global.u8 	%rs76, [%rd13];
	ld.global.u8 	%rs77, [%rd13+1];
	ld.global.u8 	%rs78, [%rd13+2];
	bra.uni 	$L__BB0_24;
$L__BB0_23:
	mad.lo.s32 	%r156, %r57, %r3, %r25;
	mov.u32 	%r157, shared_source;
	mad.lo.s32 	%r158, %r156, 3, %r157;
	ld.shared.u8 	%rs76, [%r158];
	ld.shared.u8 	%rs77, [%r158+1];
	ld.shared.u8 	%rs78, [%r158+2];
$L__BB0_24:
	cvt.u32.u16 	%r161, %rs78;
	and.b32  	%r162, %r161, 255;
	add.s32 	%r223, %r223, %r162;
	cvt.u32.u16 	%r163, %rs77;
	and.b32  	%r164, %r163, 255;
	add.s32 	%r224, %r224, %r164;
	cvt.u32.u16 	%r165, %rs76;
	and.b32  	%r166, %r165, 255;
	add.s32 	%r225, %r225, %r166;
	add.s32 	%r222, %r222, 1;
$L__BB0_25:
	setp.ge.u32 	%p38, %r25, %r3;
	add.s32 	%r67, %r57, 1;
	setp.ge.u32 	%p39, %r67, %r4;
	or.pred  	%p40, %p38, %p39;
	@%p40 bra 	$L__BB0_27;
	mad.lo.s32 	%r167, %r67, %r3, %r25;
	mov.u32 	%r168, shared_source;
	mad.lo.s32 	%r169, %r167, 3, %r168;
	ld.shared.u8 	%rs79, [%r169];
	ld.shared.u8 	%rs80, [%r169+1];
	ld.shared.u8 	%rs81, [%r169+2];
	bra.uni 	$L__BB0_29;
$L__BB0_27:
	add.s32 	%r68, %r67, %r5;
	setp.lt.s32 	%p41, %r68, 0;
	setp.ge.s32 	%p42, %r68, %r107;
	or.pred  	%p43, %p41, %p42;
	or.pred  	%p45, %p3, %p43;
	@%p45 bra 	$L__BB0_30;
	mad.lo.s32 	%r170, %r68, %r104, %r26;
	mul.lo.s32 	%r171, %r170, 3;
	cvt.s64.s32 	%rd14, %r171;
	add.s64 	%rd15, %rd1, %rd14;
	ld.global.u8 	%rs79, [%rd15];
	ld.global.u8 	%rs80, [%rd15+1];
	ld.global.u8 	%rs81, [%rd15+2];
$L__BB0_29:
	cvt.u32.u16 	%r172, %rs81;
	and.b32  	%r173, %r172, 255;
	add.s32 	%r223, %r223, %r173;
	cvt.u32.u16 	%r174, %rs80;
	and.b32  	%r175, %r174, 255;
	add.s32 	%r224, %r224, %r175;
	cvt.u32.u16 	%r176, %rs79;
	and.b32  	%r177, %r176, 255;
	add.s32 	%r225, %r225, %r177;
	add.s32 	%r222, %r222, 1;
$L__BB0_30:
	add.s32 	%r77, %r57, 2;
	setp.ge.u32 	%p47, %r77, %r4;
	or.pred  	%p48, %p38, %p47;
	@%p48 bra 	$L__BB0_32;
	mad.lo.s32 	%r178, %r77, %r3, %r25;
	mov.u32 	%r179, shared_source;
	mad.lo.s32 	%r180, %r178, 3, %r179;
	ld.shared.u8 	%rs82, [%r180];
	ld.shared.u8 	%rs83, [%r180+1];
	ld.shared.u8 	%rs84, [%r180+2];
	bra.uni 	$L__BB0_34;
$L__BB0_32:
	add.s32 	%r78, %r77, %r5;
	setp.lt.s32 	%p49, %r78, 0;
	setp.ge.s32 	%p50, %r78, %r107;
	or.pred  	%p51, %p49, %p50;
	or.pred  	%p53, %p3, %p51;
	@%p53 bra 	$L__BB0_35;
	mad.lo.s32 	%r181, %r78, %r104, %r26;
	mul.lo.s32 	%r182, %r181, 3;
	cvt.s64.s32 	%rd16, %r182;
	add.s64 	%rd17, %rd1, %rd16;
	ld.global.u8 	%rs82, [%rd17];
	ld.global.u8 	%rs83, [%rd17+1];
	ld.global.u8 	%rs84, [%rd17+2];
$L__BB0_34:
	cvt.u32.u16 	%r183, %rs84;
	and.b32  	%r184, %r183, 255;
	add.s32 	%r223, %r223, %r184;
	cvt.u32.u16 	%r185, %rs83;
	and.b32  	%r186, %r185, 255;
	add.s32 	%r224, %r224, %r186;
	cvt.u32.u16 	%r187, %rs82;
	and.b32  	%r188, %r187, 255;
	add.s32 	%r225, %r225, %r188;
	add.s32 	%r222, %r222, 1;
$L__BB0_35:
	setp.ge.u32 	%p54, %r25, %r3;
	add.s32 	%r87, %r216, 3;
	add.s32 	%r88, %r57, 3;
	setp.ge.u32 	%p55, %r88, %r4;
	or.pred  	%p56, %p54, %p55;
	@%p56 bra 	$L__BB0_37;
	mad.lo.s32 	%r189, %r88, %r3, %r25;
	mov.u32 	%r190, shared_source;
	mad.lo.s32 	%r191, %r189, 3, %r190;
	ld.shared.u8 	%rs85, [%r191];
	ld.shared.u8 	%rs86, [%r191+1];
	ld.shared.u8 	%rs87, [%r191+2];
	bra.uni 	$L__BB0_39;
$L__BB0_37:
	add.s32 	%r89, %r110, %r87;
	setp.lt.s32 	%p57, %r89, 0;
	setp.ge.s32 	%p58, %r89, %r107;
	or.pred  	%p59, %p57, %p58;
	or.pred  	%p60, %p3, %p59;
	@%p60 bra 	$L__BB0_40;
	mad.lo.s32 	%r192, %r89, %r104, %r26;
	mul.lo.s32 	%r193, %r192, 3;
	cvt.s64.s32 	%rd18, %r193;
	add.s64 	%rd19, %rd1, %rd18;
	ld.global.u8 	%rs85, [%rd19];
	ld.global.u8 	%rs86, [%rd19+1];
	ld.global.u8 	%rs87, [%rd19+2];
$L__BB0_39:
	cvt.u32.u16 	%r194, %rs87;
	and.b32  	%r195, %r194, 255;
	add.s32 	%r223, %r223, %r195;
	cvt.u32.u16 	%r196, %rs86;
	and.b32  	%r197, %r196, 255;
	add.s32 	%r224, %r224, %r197;
	cvt.u32.u16 	%r198, %rs85;
	and.b32  	%r199, %r198, 255;
	add.s32 	%r225, %r225, %r199;
	add.s32 	%r222, %r222, 1;
$L__BB0_40:
	add.s32 	%r216, %r216, 4;
	setp.ne.s32 	%p61, %r87, %r106;
	@%p61 bra 	$L__BB0_20;
$L__BB0_41:
	add.s32 	%r103, %r203, 1;
	setp.ne.s32 	%p62, %r203, %r106;
	mov.u32 	%r203, %r103;
	@%p62 bra 	$L__BB0_3;
	cvta.to.global.u64 	%rd20, %rd2;
	div.s32 	%r200, %r225, %r222;
	cvt.s64.s32 	%rd21, %r8;
	add.s64 	%rd22, %rd20, %rd21;
	st.global.u8 	[%rd22], %r200;
	div.s32 	%r201, %r224, %r222;
	st.global.u8 	[%rd22+1], %r201;
	div.s32 	%r202, %r223, %r222;
	st.global.u8 	[%rd22+2], %r202;
	ret;

}


// ===== COMPILED SASS (sm_100) =====

	.target	sm_100

	.elftype	@"ET_EXEC"


//--------------------- .note.nv.tkinfo           --------------------------
	.section	.note.nv.tkinfo,"",@"SHT_NOTE"
	.sectionflags	@"SHF_NOTE_NV_TKINFO"
	.tkinfo
        /*0018*/ 	.word	0x00000002
        /*0030*/ 	.string	""
        /*0030*/ 	.string	"ptxas"
        /*0030*/ 	.string	"Cuda compilation tools, release 13.0, V13.0.88"
        /*0030*/ 	.string	"Build cuda_13.0.r13.0/compiler.36424714_0"
        /*0030*/ 	.string	"-arch sm_100 -m 64 "



//--------------------- .note.nv.cuinfo           --------------------------
	.section	.note.nv.cuinfo,"",@"SHT_NOTE"
	.sectionflags	@"SHF_NOTE_NV_CUINFO"
        /*0018*/ 	.short	0x0002
        /*001a*/ 	.short	0x0064
        /*001c*/ 	.short	0x0082
	.zero		2


//--------------------- .nv.info                  --------------------------
	.section	.nv.info,"",@"SHT_CUDA_INFO"
	.align	4


	//----- nvinfo : EIATTR_REGCOUNT
	.align		4
        /*0000*/ 	.byte	0x04, 0x2f
        /*0002*/ 	.short	(.L_1 - .L_0)
	.align		4
.L_0:
        /*0004*/ 	.word	index@(_Z9rgbKernelPhS_iii)
        /*0008*/ 	.word	0x0000001e


	//----- nvinfo : EIATTR_FRAME_SIZE
	.align		4
.L_1:
        /*000c*/ 	.byte	0x04, 0x11
        /*000e*/ 	.short	(.L_3 - .L_2)
	.align		4
.L_2:
        /*0010*/ 	.word	index@(_Z9rgbKernelPhS_iii)
        /*0014*/ 	.word	0x00000000


	//----- nvinfo : EIATTR_MIN_STACK_SIZE
	.align		4
.L_3:
        /*0018*/ 	.byte	0x04, 0x12
        /*001a*/ 	.short	(.L_5 - .L_4)
	.align		4
.L_4:
        /*001c*/ 	.word	index@(_Z9rgbKernelPhS_iii)
        /*0020*/ 	.word	0x00000000
.L_5:


//--------------------- .nv.compat                --------------------------
	.section	.nv.compat,"",@"SHT_CUDA_COMPAT_INFO"
	.align	4
        /*0000*/ 	.byte	0x02, 0x09, 0x00, 0x00, 0x02, 0x02, 0x01, 0x00, 0x02, 0x05, 0x05, 0x00, 0x03, 0x07, 0x01, 0x01
        /*0010*/ 	.byte	0x02, 0x03, 0x00, 0x00, 0x02, 0x06, 0x01, 0x00, 0x04, 0x0b, 0x08, 0x00, 0x09, 0x00, 0x00, 0x00
        /*0020*/ 	.byte	0x00, 0x00, 0x00, 0x00


//--------------------- .nv.info._Z9rgbKernelPhS_iii --------------------------
	.section	.nv.info._Z9rgbKernelPhS_iii,"",@"SHT_CUDA_INFO"
	.sectionflags	@""
	.align	4


	//----- nvinfo : EIATTR_CUDA_API_VERSION
	.align		4
        /*0000*/ 	.byte	0x04, 0x37
        /*0002*/ 	.short	(.L_7 - .L_6)
.L_6:
        /*0004*/ 	.word	0x00000082


	//----- nvinfo : EIATTR_KPARAM_INFO
	.align		4
.L_7:
        /*0008*/ 	.byte	0x04, 0x17
        /*000a*/ 	.short	(.L_9 - .L_8)
.L_8:
        /*000c*/ 	.word	0x00000000
        /*0010*/ 	.short	0x0004
        /*0012*/ 	.short	0x0018
        /*0014*/ 	.byte	0x00, 0xf0, 0x11, 0x00


	//----- nvinfo : EIATTR_KPARAM_INFO
	.align		4
.L_9:
        /*0018*/ 	.byte	0x04, 0x17
        /*001a*/ 	.short	(.L_11 - .L_10)
.L_10:
        /*001c*/ 	.word	0x00000000
        /*0020*/ 	.short	0x0003
        /*0022*/ 	.short	0x0014
        /*0024*/ 	.byte	0x00, 0xf0, 0x11, 0x00


	//----- nvinfo : EIATTR_KPARAM_INFO
	.align		4
.L_11:
        /*0028*/ 	.byte	0x04, 0x17
        /*002a*/ 	.short	(.L_13 - .L_12)
.L_12:
        /*002c*/ 	.word	0x00000000
        /*0030*/ 	.short	0x0002
        /*0032*/ 	.short	0x0010
        /*0034*/ 	.byte	0x00, 0xf0, 0x11, 0x00


	//----- nvinfo : EIATTR_KPARAM_INFO
	.align		4
.L_13:
        /*0038*/ 	.byte	0x04, 0x17
        /*003a*/ 	.short	(.L_15 - .L_14)
.L_14:
        /*003c*/ 	.word	0x00000000
        /*0040*/ 	.short	0x0001
        /*0042*/ 	.short	0x0008
        /*0044*/ 	.byte	0x00, 0xf5, 0x21, 0x00


	//----- nvinfo : EIATTR_KPARAM_INFO
	.align		4
.L_15:
        /*0048*/ 	.byte	0x04, 0x17
        /*004a*/ 	.short	(.L_17 - .L_16)
.L_16:
        /*004c*/ 	.word	0x00000000
        /*0050*/ 	.short	0x0000
        /*0052*/ 	.short	0x0000
        /*0054*/ 	.byte	0x00, 0xf5, 0x21, 0x00


	//----- nvinfo : EIATTR_SPARSE_MMA_MASK
	.align		4
.L_17:
        /*0058*/ 	.byte	0x03, 0x50
        /*005a*/ 	.short	0x0000


	//----- nvinfo : EIATTR_MAXREG_COUNT
	.align		4
        /*005c*/ 	.byte	0x03, 0x1b
        /*005e*/ 	.short	0x00ff


	//----- nvinfo : EIATTR_NUM_BARRIERS
	.align		4
        /*0060*/ 	.byte	0x02, 0x4c
        /*0062*/ 	.byte	0x01
	.zero		1


	//----- nvinfo : EIATTR_MERCURY_ISA_VERSION
	.align		4
        /*0064*/ 	.byte	0x03, 0x5f
        /*0066*/ 	.short	0x0101


	//----- nvinfo : EIATTR_VRC_CTA_INIT_COUNT
	.align		4
        /*0068*/ 	.byte	0x02, 0x4a
	.zero		1
	.zero		1


	//----- nvinfo : EIATTR_EXIT_INSTR_OFFSETS
	.align		4
        /*006c*/ 	.byte	0x04, 0x1c
        /*006e*/ 	.short	(.L_19 - .L_18)


	//   ....[0]....
.L_18:
        /*0070*/ 	.word	0x00001770


	//----- nvinfo : EIATTR_CRS_STACK_SIZE
	.align		4
.L_19:
        /*0074*/ 	.byte	0x04, 0x1e
        /*0076*/ 	.short	(.L_21 - .L_20)
.L_20:
        /*0078*/ 	.word	0x00000000


	//----- nvinfo : EIATTR_CBANK_PARAM_SIZE
	.align		4
.L_21:
        /*007c*/ 	.byte	0x03, 0x19
        /*007e*/ 	.short	0x001c


	//----- nvinfo : EIATTR_PARAM_CBANK
	.align		4
        /*0080*/ 	.byte	0x04, 0x0a
        /*0082*/ 	.short	(.L_23 - .L_22)
	.align		4
.L_22:
        /*0084*/ 	.word	index@(.nv.constant0._Z9rgbKernelPhS_iii)
        /*0088*/ 	.short	0x0380
        /*008a*/ 	.short	0x001c


	//----- nvinfo : EIATTR_SW_WAR
	.align		4
.L_23:
        /*008c*/ 	.byte	0x04, 0x36
        /*008e*/ 	.short	(.L_25 - .L_24)
.L_24:
        /*0090*/ 	.word	0x00000008
.L_25:


//--------------------- .nv.callgraph             --------------------------
	.section	.nv.callgraph,"",@"SHT_CUDA_CALLGRAPH"
	.align	4
	.sectionentsize	8
	.align		4
        /*0000*/ 	.word	0x00000000
	.align		4
        /*0004*/ 	.word	0xffffffff
	.align		4
        /*0008*/ 	.word	0x00000000
	.align		4
        /*000c*/ 	.word	0xfffffffe
	.align		4
        /*0010*/ 	.word	0x00000000
	.align		4
        /*0014*/ 	.word	0xfffffffd
	.align		4
        /*0018*/ 	.word	0x00000000
	.align		4
        /*001c*/ 	.word	0xfffffffc


//--------------------- .text._Z9rgbKernelPhS_iii --------------------------
	.section	.text._Z9rgbKernelPhS_iii,"ax",@progbits
	.align	128
        .global         _Z9rgbKernelPhS_iii
        .type           _Z9rgbKernelPhS_iii,@function
        .size           _Z9rgbKernelPhS_iii,(.L_x_32 - _Z9rgbKernelPhS_iii)
        .other          _Z9rgbKernelPhS_iii,@"STO_CUDA_ENTRY STV_DEFAULT"
_Z9rgbKernelPhS_iii:
.text._Z9rgbKernelPhS_iii:
[----:B------:R-:W-:Y:S01]  /*0000*/  LDC R1, c[0x0][0x37c] ;  /* 0x0000df00ff017b82 */ /* 0x000fe20000000800 */
[----:B------:R-:W0:Y:S07]  /*0010*/  S2R R0, SR_TID.Y ;  /* 0x0000000000007919 */ /* 0x000e2e0000002200 */
[----:B------:R-:W1:Y:S01]  /*0020*/  S2UR UR4, SR_CTAID.Y ;  /* 0x00000000000479c3 */ /* 0x000e620000002600 */
[----:B------:R-:W2:Y:S01]  /*0030*/  LDCU.64 UR10, c[0x0][0x358] ;  /* 0x00006b00ff0a77ac */ /* 0x000ea20008000a00 */
[----:B------:R-:W3:Y:S06]  /*0040*/  S2R R3, SR_TID.X ;  /* 0x0000000000037919 */ /* 0x000eec0000002100 */
[----:B------:R-:W3:Y:S01]  /*0050*/  LDC R2, c[0x0][0x360] ;  /* 0x0000d800ff027b82 */ /* 0x000ee20000000800 */
[----:B------:R-:W1:Y:S07]  /*0060*/  LDCU UR9, c[0x0][0x364] ;  /* 0x00006c80ff0977ac */ /* 0x000e6e0008000800 */
[----:B------:R-:W3:Y:S08]  /*0070*/  S2UR UR5, SR_CTAID.X ;  /* 0x00000000000579c3 */ /* 0x000ef00000002500 */
[----:B------:R-:W4:Y:S01]  /*0080*/  LDC.64 R10, c[0x0][0x390] ;  /* 0x0000e400ff0a7b82 */ /* 0x000f220000000a00 */
[----:B-1----:R-:W-:-:S06]  /*0090*/  UIMAD UR4, UR4, UR9, URZ ;  /* 0x00000009040472a4 */ /* 0x002fcc000f8e02ff */
[----:B0-----:R-:W-:Y:S02]  /*00a0*/  VIADD R4, R0, UR4 ;  /* 0x0000000400047c36 */ /* 0x001fe40008000000 */
[----:B---3--:R-:W-:Y:S01]  /*00b0*/  IMAD R5, R2, UR5, R3 ;  /* 0x0000000502057c24 */ /* 0x008fe2000f8e0203 */
[----:B------:R-:W0:Y:S02]  /*00c0*/  LDCU UR5, c[0x0][0x398] ;  /* 0x00007300ff0577ac */ /* 0x000e240008000800 */
[C---:B----4-:R-:W-:Y:S01]  /*00d0*/  ISETP.GE.AND P0, PT, R4.reuse, R11, PT ;  /* 0x0000000b0400720c */ /* 0x050fe20003f06270 */
[----:B------:R-:W-:-:S03]  /*00e0*/  IMAD R6, R4, R10, R5 ;  /* 0x0000000a04067224 */ /* 0x000fc600078e0205 */
[----:B------:R-:W-:Y:S01]  /*00f0*/  ISETP.GE.OR P0, PT, R5, R10, P0 ;  /* 0x0000000a0500720c */ /* 0x000fe20000706670 */
[----:B------:R-:W-:-:S12]  /*0100*/  IMAD R6, R6, 0x3, RZ ;  /* 0x0000000306067824 */ /* 0x000fd800078e02ff */
[----:B------:R-:W1:Y:S02]  /*0110*/  @!P0 LDC.64 R8, c[0x0][0x380] ;  /* 0x0000e000ff088b82 */ /* 0x000e640000000a00 */
[----:B-1----:R-:W-:-:S04]  /*0120*/  @!P0 IADD3 R8, P1, PT, R6, R8, RZ ;  /* 0x0000000806088210 */ /* 0x002fc80007f3e0ff */
[----:B------:R-:W-:-:S05]  /*0130*/  @!P0 LEA.HI.X.SX32 R9, R6, R9, 0x1, P1 ;  /* 0x0000000906098211 */ /* 0x000fca00008f0eff */
[----:B--2---:R-:W2:Y:S04]  /*0140*/  @!P0 LDG.E.U8 R12, desc[UR10][R8.64] ;  /* 0x0000000a080c8981 */ /* 0x004ea8000c1e1100 */
[----:B------:R-:W3:Y:S04]  /*0150*/  @!P0 LDG.E.U8 R16, desc[UR10][R8.64+0x1] ;  /* 0x0000010a08108981 */ /* 0x000ee8000c1e1100 */
[----:B------:R1:W4:Y:S01]  /*0160*/  @!P0 LDG.E.U8 R18, desc[UR10][R8.64+0x2] ;  /* 0x0000020a08128981 */ /* 0x000322000c1e1100 */
[----:B------:R-:W-:Y:S01]  /*0170*/  @!P0 MOV R7, 0x400 ;  /* 0x0000040000078802 */ /* 0x000fe20000000f00 */
[----:B0-----:R-:W-:Y:S01]  /*0180*/  UIADD3 UR7, UPT, UPT, -UR5, 0x1, URZ ;  /* 0x0000000105077890 */ /* 0x001fe2000fffe1ff */
[----:B------:R-:W-:Y:S01]  /*0190*/  IMAD.MOV.U32 R19, RZ, RZ, RZ ;  /* 0x000000ffff137224 */ /* 0x000fe200078e00ff */
[----:B------:R-:W0:Y:S01]  /*01a0*/  @!P0 S2R R14, SR_CgaCtaId ;  /* 0x00000000000e8919 */ /* 0x000e220000008800 */
[----:B------:R-:W-:-:S03]  /*01b0*/  UIADD3 UR8, UPT, UPT, -UR5, 0x3, URZ ;  /* 0x0000000305087890 */ /* 0x000fc6000fffe1ff */
[----:B------:R-:W-:Y:S01]  /*01c0*/  VIADD R21, R0, UR7 ;  /* 0x0000000700157c36 */ /* 0x000fe20008000000 */
[----:B0-----:R-:W-:Y:S01]  /*01d0*/  @!P0 LEA R14, R14, R7, 0x18 ;  /* 0x000000070e0e8211 */ /* 0x001fe200078ec0ff */
[----:B------:R-:W-:-:S04]  /*01e0*/  @!P0 IMAD R7, R0, R2, R3 ;  /* 0x0000000200078224 */ /* 0x000fc800078e0203 */
[----:B------:R-:W-:Y:S02]  /*01f0*/  @!P0 IMAD R13, R7, 0x3, R14 ;  /* 0x00000003070d8824 */ /* 0x000fe400078e020e */
[----:B------:R-:W-:Y:S01]  /*0200*/  VIADD R7, R0, -UR5 ;  /* 0x8000000500077c36 */ /* 0x000fe20008000000 */
[----:B------:R-:W-:-:S03]  /*0210*/  UIADD3 UR5, UPT, UPT, -UR5, URZ, URZ ;  /* 0x000000ff05057290 */ /* 0x000fc6000fffe1ff */
[----:B------:R-:W-:-:S04]  /*0220*/  VIADD R15, R7, UR4 ;  /* 0x00000004070f7c36 */ /* 0x000fc80008000000 */
[C---:B------:R-:W-:Y:S02]  /*0230*/  VIADD R14, R15.reuse, 0x1 ;  /* 0x000000010f0e7836 */ /* 0x040fe40000000000 */
[C---:B-1----:R-:W-:Y:S02]  /*0240*/  VIADD R8, R15.reuse, 0x2 ;  /* 0x000000020f087836 */ /* 0x042fe40000000000 */
[----:B------:R-:W-:Y:S02]  /*0250*/  IMAD R9, R15, R10, R10 ;  /* 0x0000000a0f097224 */ /* 0x000fe400078e020a */
[----:B------:R-:W-:Y:S01]  /*0260*/  IMAD.MOV.U32 R10, RZ, RZ, RZ ;  /* 0x000000ffff0a7224 */ /* 0x000fe200078e00ff */
[----:B------:R-:W-:Y:S01]  /*0270*/  ISETP.GE.AND P1, PT, R8, R11, PT ;  /* 0x0000000b0800720c */ /* 0x000fe20003f26270 */
[----:B------:R-:W-:-:S03]  /*0280*/  IMAD.MOV.U32 R15, RZ, RZ, RZ ;  /* 0x000000ffff0f7224 */ /* 0x000fc600078e00ff */
[----:B------:R-:W-:Y:S01]  /*0290*/  ISETP.LT.OR P1, PT, R8, RZ, P1 ;  /* 0x000000ff0800720c */ /* 0x000fe20000f21670 */
[----:B--2---:R-:W-:Y:S04]  /*02a0*/  @!P0 STS.U8 [R13], R12 ;  /* 0x0000000c0d008388 */ /* 0x004fe80000000000 */
[----:B---3--:R-:W-:Y:S04]  /*02b0*/  @!P0 STS.U8 [R13+0x1], R16 ;  /* 0x000001100d008388 */ /* 0x008fe80000000000 */
[----:B----4-:R0:W-:Y:S01]  /*02c0*/  @!P0 STS.U8 [R13+0x2], R18 ;  /* 0x000002120d008388 */ /* 0x0101e20000000000 */
[----:B------:R-:W-:Y:S01]  /*02d0*/  BAR.SYNC.DEFER_BLOCKING 0x0 ;  /* 0x0000000000007b1d */ /* 0x000fe20000010000 */
[----:B------:R-:W-:Y:S01]  /*02e0*/  ISETP.GE.AND P0, PT, R14, R11, PT ;  /* 0x0000000b0e00720c */ /* 0x000fe20003f06270 */
[----:B------:R-:W-:-:S03]  /*02f0*/  IMAD R11, R7, R2, RZ ;  /* 0x00000002070b7224 */ /* 0x000fc600078e02ff */
[----:B------:R-:W-:Y:S01]  /*0300*/  ISETP.LT.OR P0, PT, R14, RZ, P0 ;  /* 0x000000ff0e00720c */ /* 0x000fe20000701670 */
[----:B0-----:R-:W-:Y:S02]  /*0310*/  IMAD.MOV.U32 R13, RZ, RZ, RZ ;  /* 0x000000ffff0d7224 */ /* 0x001fe400078e00ff */
[----:B------:R-:W-:-:S10]  /*0320*/  IMAD R12, R2, 0x2, R11 ;  /* 0x00000002020c7824 */ /* 0x000fd400078e020b */
.L_x_30:
[----:B------:R-:W-:Y:S01]  /*0330*/  VIADD R23, R3, UR5 ;  /* 0x0000000503177c36 */ /* 0x000fe20008000000 */
[----:B0-2---:R-:W0:Y:S01]  /*0340*/  LDCU UR12, c[0x0][0x390] ;  /* 0x00007200ff0c77ac */ /* 0x005e220008000800 */
[----:B------:R-:W-:Y:S01]  /*0350*/  VIADD R14, R5, UR5 ;  /* 0x00000005050e7c36 */ /* 0x000fe20008000000 */
[----:B------:R-:W-:Y:S01]  /*0360*/  BSSY.RECONVERGENT B0, `(.L_x_0) ;  /* 0x0000029000007945 */ /* 0x000fe20003800200 */
[----:B-1----:R-:W1:Y:S01]  /*0370*/  LDCU UR13, c[0x0][0x398] ;  /* 0x00007300ff0d77ac */ /* 0x002e620008000800 */
[----:B------:R-:W-:Y:S01]  /*0380*/  ISETP.GE.U32.AND P2, PT, R23, R2, PT ;  /* 0x000000021700720c */ /* 0x000fe20003f46070 */
[----:B------:R-:W-:-:S03]  /*0390*/  UMOV UR6, UR5 ;  /* 0x0000000500067c82 */ /* 0x000fc60008000000 */
[----:B------:R-:W-:Y:S01]  /*03a0*/  ISETP.GE.U32.OR P4, PT, R7, UR9, P2 ;  /* 0x0000000907007c0c */ /* 0x000fe20009786470 */
[----:B------:R-:W-:Y:S01]  /*03b0*/  UIADD3 UR5, UPT, UPT, UR5, 0x1, URZ ;  /* 0x0000000105057890 */ /* 0x000fe2000fffe0ff */
[----:B0-----:R-:W-:Y:S01]  /*03c0*/  ISETP.GE.AND P3, PT, R14, UR12, PT ;  /* 0x0000000c0e007c0c */ /* 0x001fe2000bf66270 */
[----:B-1----:R-:W-:-:S03]  /*03d0*/  UISETP.NE.AND UP0, UPT, UR6, UR13, UPT ;  /* 0x0000000d0600728c */ /* 0x002fc6000bf05270 */
[----:B------:R-:W-:-:S07]  /*03e0*/  ISETP.LT.OR P3, PT, R14, RZ, P3 ;  /* 0x000000ff0e00720c */ /* 0x000fce0001f61670 */
[----:B---34-:R-:W-:Y:S06]  /*03f0*/  @P4 BRA `(.L_x_1) ;  /* 0x0000000000284947 */ /* 0x018fec0003800000 */
[----:B------:R-:W0:Y:S01]  /*0400*/  S2R R18, SR_CgaCtaId ;  /* 0x0000000000127919 */ /* 0x000e220000008800 */
[----:B------:R-:W-:Y:S01]  /*0410*/  MOV R17, 0x400 ;  /* 0x0000040000117802 */ /* 0x000fe20000000f00 */
[----:B------:R-:W-:-:S03]  /*0420*/  IMAD.IADD R16, R11, 0x1, R23 ;  /* 0x000000010b107824 */ /* 0x000fc600078e0217 */
[----:B0-----:R-:W-:-:S05]  /*0430*/  LEA R17, R18, R17, 0x18 ;  /* 0x0000001112117211 */ /* 0x001fca00078ec0ff */
[----:B------:R-:W-:-:S05]  /*0440*/  IMAD R16, R16, 0x3, R17 ;  /* 0x0000000310107824 */ /* 0x000fca00078e0211 */
[----:B------:R-:W0:Y:S04]  /*0450*/  LDS.U8 R17, [R16] ;  /* 0x0000000010117984 */ /* 0x000e280000000000 */
[----:B------:R1:W2:Y:S04]  /*0460*/  LDS.U8 R18, [R16+0x1] ;  /* 0x0000010010127984 */ /* 0x0002a80000000000 */
[----:B------:R1:W3:Y:S01]  /*0470*/  LDS.U8 R20, [R16+0x2] ;  /* 0x0000020010147984 */ /* 0x0002e20000000000 */
[----:B0-----:R-:W-:Y:S01]  /*0480*/  PRMT R22, R17, 0x7610, R22 ;  /* 0x0000761011167816 */ /* 0x001fe20000000016 */
[----:B-1----:R-:W-:Y:S06]  /*0490*/  BRA `(.L_x_2) ;  /* 0x0000000000387947 */ /* 0x002fec0003800000 */
.L_x_1:
[----:B------:R-:W0:Y:S01]  /*04a0*/  LDCU UR6, c[0x0][0x394] ;  /* 0x00007280ff0677ac */ /* 0x000e220008000800 */
[----:B------:R-:W-:-:S05]  /*04b0*/  VIADD R17, R7, UR4 ;  /* 0x0000000407117c36 */ /* 0x000fca0008000000 */
[----:B0-----:R-:W-:-:S04]  /*04c0*/  ISETP.GE.AND P4, PT, R17, UR6, PT ;  /* 0x0000000611007c0c */ /* 0x001fc8000bf86270 */
[----:B------:R-:W-:-:S04]  /*04d0*/  ISETP.LT.OR P4, PT, R17, RZ, P4 ;  /* 0x000000ff1100720c */ /* 0x000fc80002781670 */
[----:B------:R-:W-:-:S13]  /*04e0*/  PLOP3.LUT P4, PT, P3, P4, PT, 0xf8, 0x8f ;  /* 0x00000000008f781c */ /* 0x000fda0001f89f70 */
[----:B------:R-:W-:Y:S05]  /*04f0*/  @P4 BRA `(.L_x_3) ;  /* 0x00000000003c4947 */ /* 0x000fea0003800000 */
[----:B------:R-:W0:Y:S01]  /*0500*/  LDCU.64 UR14, c[0x0][0x380] ;  /* 0x00007000ff0e77ac */ /* 0x000e220008000a00 */
[----:B------:R-:W-:-:S04]  /*0510*/  IMAD R16, R17, UR12, R14 ;  /* 0x0000000c11107c24 */ /* 0x000fc8000f8e020e */
[----:B------:R-:W-:-:S05]  /*0520*/  IMAD R17, R16, 0x3, RZ ;  /* 0x0000000310117824 */ /* 0x000fca00078e02ff */
[----:B0-----:R-:W-:-:S04]  /*0530*/  IADD3 R16, P4, PT, R17, UR14, RZ ;  /* 0x0000000e11107c10 */ /* 0x001fc8000ff9e0ff */
[----:B------:R-:W-:-:S05]  /*0540*/  LEA.HI.X.SX32 R17, R17, UR15, 0x1, P4 ;  /* 0x0000000f11117c11 */ /* 0x000fca000a0f0eff */
[----:B------:R0:W5:Y:S04]  /*0550*/  LDG.E.U8 R22, desc[UR10][R16.64] ;  /* 0x0000000a10167981 */ /* 0x000168000c1e1100 */
[----:B------:R0:W5:Y:S04]  /*0560*/  LDG.E.U8 R18, desc[UR10][R16.64+0x1] ;  /* 0x0000010a10127981 */ /* 0x000168000c1e1100 */
[----:B------:R0:W5:Y:S02]  /*0570*/  LDG.E.U8 R20, desc[UR10][R16.64+0x2] ;  /* 0x0000020a10147981 */ /* 0x000164000c1e1100 */
.L_x_2:
[----:B---3-5:R-:W-:Y:S01]  /*0580*/  LOP3.LUT R20, R20, 0xff, RZ, 0xc0, !PT ;  /* 0x000000ff14147812 */ /* 0x028fe200078ec0ff */
[----:B------:R-:W-:Y:S01]  /*0590*/  VIADD R10, R10, 0x1 ;  /* 0x000000010a0a7836 */ /* 0x000fe20000000000 */
[----:B--2---:R-:W-:Y:S02]  /*05a0*/  LOP3.LUT R18, R18, 0xff, RZ, 0xc0, !PT ;  /* 0x000000ff12127812 */ /* 0x004fe400078ec0ff */
[----:B------:R-:W-:Y:S01]  /*05b0*/  LOP3.LUT R22, R22, 0xff, RZ, 0xc0, !PT ;  /* 0x000000ff16167812 */ /* 0x000fe200078ec0ff */
[----:B------:R-:W-:Y:S02]  /*05c0*/  IMAD.IADD R13, R13, 0x1, R20 ;  /* 0x000000010d0d7824 */ /* 0x000fe400078e0214 */
[----:B------:R-:W-:Y:S02]  /*05d0*/  IMAD.IADD R15, R15, 0x1, R18 ;  /* 0x000000010f0f7824 */ /* 0x000fe400078e0212 */
[----:B------:R-:W-:-:S07]  /*05e0*/  IMAD.IADD R19, R19, 0x1, R22 ;  /* 0x0000000113137824 */ /* 0x000fce00078e0216 */
.L_x_3:
[----:B------:R-:W-:Y:S05]  /*05f0*/  BSYNC.RECONVERGENT B0 ;  /* 0x0000000000007941 */ /* 0x000fea0003800200 */
.L_x_0:
[----:B------:R-:W-:Y:S01]  /*0600*/  ULOP3.LUT UP1, URZ, UR13, 0x1, URZ, 0xc0, !UPT ;  /* 0x000000010dff7892 */ /* 0x000fe2000f82c0ff */
[----:B------:R-:W-:-:S08]  /*0610*/  IMAD.U32 R25, RZ, RZ, UR7 ;  /* 0x00000007ff197e24 */ /* 0x000fd0000f8e00ff */
[----:B------:R-:W-:Y:S05]  /*0620*/  BRA.U !UP1, `(.L_x_4) ;  /* 0x0000000509087547 */ /* 0x000fea000b800000 */
[----:B------:R-:W-:Y:S01]  /*0630*/  ISETP.GE.U32.OR P2, PT, R21, UR9, P2 ;  /* 0x0000000915007c0c */ /* 0x000fe20009746470 */
[----:B------:R-:W-:-:S12]  /*0640*/  BSSY.RECONVERGENT B0, `(.L_x_5) ;  /* 0x000001d000007945 */ /* 0x000fd80003800200 */
[----:B------:R-:W-:Y:S05]  /*0650*/  @P2 BRA `(.L_x_6) ;  /* 0x0000000000282947 */ /* 0x000fea0003800000 */
[----:B0-----:R-:W0:Y:S01]  /*0660*/  S2R R17, SR_CgaCtaId ;  /* 0x0000000000117919 */ /* 0x001e220000008800 */
[----:B------:R-:W-:-:S04]  /*0670*/  MOV R16, 0x400 ;  /* 0x0000040000107802 */ /* 0x000fc80000000f00 */
[----:B0-----:R-:W-:Y:S01]  /*0680*/  LEA R17, R17, R16, 0x18 ;  /* 0x0000001011117211 */ /* 0x001fe200078ec0ff */
[----:B------:R-:W-:-:S04]  /*0690*/  IMAD R16, R21, R2, R23 ;  /* 0x0000000215107224 */ /* 0x000fc800078e0217 */
[----:B------:R-:W-:-:S05]  /*06a0*/  IMAD R16, R16, 0x3, R17 ;  /* 0x0000000310107824 */ /* 0x000fca00078e0211 */
[----:B------:R-:W0:Y:S04]  /*06b0*/  LDS.U8 R17, [R16] ;  /* 0x0000000010117984 */ /* 0x000e280000000000 */
[----:B------:R1:W2:Y:S04]  /*06c0*/  LDS.U8 R18, [R16+0x1] ;  /* 0x0000010010127984 */ /* 0x0002a80000000000 */
[----:B------:R1:W3:Y:S01]  /*06d0*/  LDS.U8 R20, [R16+0x2] ;  /* 0x0000020010147984 */ /* 0x0002e20000000000 */
[----:B0-----:R-:W-:Y:S01]  /*06e0*/  PRMT R22, R17, 0x7610, R22 ;  /* 0x0000761011167816 */ /* 0x001fe20000000016 */
[----:B-1----:R-:W-:Y:S06]  /*06f0*/  BRA `(.L_x_7) ;  /* 0x0000000000287947 */ /* 0x002fec0003800000 */
.L_x_6:
[----:B------:R-:W-:-:S13]  /*0700*/  PLOP3.LUT P2, PT, P3, P0, PT, 0xf8, 0x8f ;  /* 0x00000000008f781c */ /* 0x000fda0001f41f70 */
[----:B------:R-:W-:Y:S05]  /*0710*/  @P2 BRA `(.L_x_8) ;  /* 0x00000000003c2947 */ /* 0x000fea0003800000 */
[----:B------:R-:W1:Y:S01]  /*0720*/  LDCU.64 UR14, c[0x0][0x380] ;  /* 0x00007000ff0e77ac */ /* 0x000e620008000a00 */
[----:B0-----:R-:W-:-:S04]  /*0730*/  IMAD.IADD R16, R9, 0x1, R14 ;  /* 0x0000000109107824 */ /* 0x001fc800078e020e */
[----:B------:R-:W-:-:S05]  /*0740*/  IMAD R17, R16, 0x3, RZ ;  /* 0x0000000310117824 */ /* 0x000fca00078e02ff */
[----:B-1----:R-:W-:-:S04]  /*0750*/  IADD3 R16, P2, PT, R17, UR14, RZ ;  /* 0x0000000e11107c10 */ /* 0x002fc8000ff5e0ff */
[----:B------:R-:W-:-:S05]  /*0760*/  LEA.HI.X.SX32 R17, R17, UR15, 0x1, P2 ;  /* 0x0000000f11117c11 */ /* 0x000fca00090f0eff */
[----:B------:R0:W5:Y:S04]  /*0770*/  LDG.E.U8 R22, desc[UR10][R16.64] ;  /* 0x0000000a10167981 */ /* 0x000168000c1e1100 */
[----:B------:R0:W5:Y:S04]  /*0780*/  LDG.E.U8 R18, desc[UR10][R16.64+0x1] ;  /* 0x0000010a10127981 */ /* 0x000168000c1e1100 */
[----:B------:R0:W5:Y:S02]  /*0790*/  LDG.E.U8 R20, desc[UR10][R16.64+0x2] ;  /* 0x0000020a10147981 */ /* 0x000164000c1e1100 */
.L_x_7:
[----:B---3-5:R-:W-:Y:S01]  /*07a0*/  LOP3.LUT R20, R20, 0xff, RZ, 0xc0, !PT ;  /* 0x000000ff14147812 */ /* 0x028fe200078ec0ff */
[----:B------:R-:W-:Y:S01]  /*07b0*/  VIADD R10, R10, 0x1 ;  /* 0x000000010a0a7836 */ /* 0x000fe20000000000 */
[----:B--2---:R-:W-:Y:S02]  /*07c0*/  LOP3.LUT R18, R18, 0xff, RZ, 0xc0, !PT ;  /* 0x000000ff12127812 */ /* 0x004fe400078ec0ff */
[----:B------:R-:W-:Y:S01]  /*07d0*/  LOP3.LUT R22, R22, 0xff, RZ, 0xc0, !PT ;  /* 0x000000ff16167812 */ /* 0x000fe200078ec0ff */
[----:B------:R-:W-:Y:S02]  /*07e0*/  IMAD.IADD R13, R13, 0x1, R20 ;  /* 0x000000010d0d7824 */ /* 0x000fe400078e0214 */
[----:B------:R-:W-:Y:S02]  /*07f0*/  IMAD.IADD R15, R15, 0x1, R18 ;  /* 0x000000010f0f7824 */ /* 0x000fe400078e0212 */
[----:B------:R-:W-:-:S07]  /*0800*/  IMAD.IADD R19, R19, 0x1, R22 ;  /* 0x0000000113137824 */ /* 0x000fce00078e0216 */
.L_x_8:
[----:B------:R-:W-:Y:S05]  /*0810*/  BSYNC.RECONVERGENT B0 ;  /* 0x0000000000007941 */ /* 0x000fea0003800200 */
.L_x_5:
[----:B0-----:R-:W-:Y:S01]  /*0820*/  VIADD R16, R7, 0x2 ;  /* 0x0000000207107836 */ /* 0x001fe20000000000 */
[----:B------:R-:W-:Y:S04]  /*0830*/  BSSY.RECONVERGENT B0, `(.L_x_4) ;  /* 0x0000021000007945 */ /* 0x000fe80003800200 */
[----:B------:R-:W-:-:S04]  /*0840*/  ISETP.GE.U32.AND P2, PT, R16, UR9, PT ;  /* 0x0000000910007c0c */ /* 0x000fc8000bf46070 */
[----:B------:R-:W-:-:S13]  /*0850*/  ISETP.GE.U32.OR P2, PT, R23, R2, P2 ;  /* 0x000000021700720c */ /* 0x000fda0001746470 */
[----:B------:R-:W-:Y:S05]  /*0860*/  @P2 BRA `(.L_x_9) ;  /* 0x0000000000282947 */ /* 0x000fea0003800000 */
        /* <DEDUP_REMOVED lines=10> */
.L_x_9:
[----:B------:R-:W-:Y:S01]  /*0910*/  PLOP3.LUT P2, PT, P3, P1, PT, 0xf8, 0x8f ;  /* 0x00000000008f781c */ /* 0x000fe20001f43f70 */
[----:B------:R-:W-:-:S12]  /*0920*/  IMAD.U32 R25, RZ, RZ, UR8 ;  /* 0x00000008ff197e24 */ /* 0x000fd8000f8e00ff */
        /* <DEDUP_REMOVED lines=9> */
.L_x_10:
[----:B---3-5:R-:W-:Y:S01]  /*09c0*/  LOP3.LUT R20, R20, 0xff, RZ, 0xc0, !PT ;  /* 0x000000ff14147812 */ /* 0x028fe200078ec0ff */
[----:B------:R-:W-:Y:S01]  /*09d0*/  VIADD R10, R10, 0x1 ;  /* 0x000000010a0a7836 */ /* 0x000fe20000000000 */
[----:B--2---:R-:W-:Y:S01]  /*09e0*/  LOP3.LUT R18, R18, 0xff, RZ, 0xc0, !PT ;  /* 0x000000ff12127812 */ /* 0x004fe200078ec0ff */
[----:B------:R-:W-:Y:S01]  /*09f0*/  IMAD.U32 R25, RZ, RZ, UR8 ;  /* 0x00000008ff197e24 */ /* 0x000fe2000f8e00ff */
[----:B------:R-:W-:Y:S01]  /*0a00*/  LOP3.LUT R22, R22, 0xff, RZ, 0xc0, !PT ;  /* 0x000000ff16167812 */ /* 0x000fe200078ec0ff */
[----:B------:R-:W-:Y:S02]  /*0a10*/  IMAD.IADD R13, R13, 0x1, R20 ;  /* 0x000000010d0d7824 */ /* 0x000fe400078e0214 */
[----:B------:R-:W-:Y:S02]  /*0a20*/  IMAD.IADD R15, R15, 0x1, R18 ;  /* 0x000000010f0f7824 */ /* 0x000fe400078e0212 */
[----:B------:R-:W-:-:S07]  /*0a30*/  IMAD.IADD R19, R19, 0x1, R22 ;  /* 0x0000000113137824 */ /* 0x000fce00078e0216 */
.L_x_11:
[----:B------:R-:W-:Y:S05]  /*0a40*/  BSYNC.RECONVERGENT B0 ;  /* 0x0000000000007941 */ /* 0x000fea0003800200 */
.L_x_4:
[----:B------:R-:W-:Y:S01]  /*0a50*/  UISETP.GE.U32.AND UP1, UPT, UR13, 0x2, UPT ;  /* 0x000000020d00788c */ /* 0x000fe2000bf26070 */
[----:B------:R-:W1:Y:S01]  /*0a60*/  LDCU UR6, c[0x0][0x394] ;  /* 0x00007280ff0677ac */ /* 0x000e620008000800 */
[----:B------:R-:W2:Y:S01]  /*0a70*/  LDCU UR12, c[0x0][0x390] ;  /* 0x00007200ff0c77ac */ /* 0x000ea20008000800 */
[----:B------:R-:W3:Y:S01]  /*0a80*/  LDCU UR16, c[0x0][0x398] ;  /* 0x00007300ff1077ac */ /* 0x000ee20008000800 */
[----:B------:R-:W4:Y:S05]  /*0a90*/  LDCU.64 UR14, c[0x0][0x380] ;  /* 0x00007000ff0e77ac */ /* 0x000f2a0008000a00 */
[----:B------:R-:W-:Y:S05]  /*0aa0*/  BRA.U !UP1, `(.L_x_12) ;  /* 0x0000000909407547 */ /* 0x000fea000b800000 */
[----:B------:R-:W-:Y:S01]  /*0ab0*/  BSSY.RECONVERGENT B0, `(.L_x_12) ;  /* 0x000008f000007945 */ /* 0x000fe20003800200 */
.L_x_29:
[----:B------:R-:W-:Y:S01]  /*0ac0*/  IMAD.IADD R18, R0, 0x1, R25 ;  /* 0x0000000100127824 */ /* 0x000fe200078e0219 */
[----:B------:R-:W-:Y:S01]  /*0ad0*/  ISETP.LT.U32.AND P4, PT, R23, R2, PT ;  /* 0x000000021700720c */ /* 0x000fe20003f81070 */
[----:B------:R-:W-:Y:S03]  /*0ae0*/  BSSY.RECONVERGENT B1, `(.L_x_13) ;  /* 0x000001f000017945 */ /* 0x000fe60003800200 */
[----:B------:R-:W-:-:S13]  /*0af0*/  ISETP.GE.U32.AND P2, PT, R18, UR9, PT ;  /* 0x0000000912007c0c */ /* 0x000fda000bf46070 */
[----:B------:R-:W-:Y:S05]  /*0b00*/  @!P2 BRA P4, `(.L_x_14) ;  /* 0x000000000034a947 */ /* 0x000fea0002000000 */
[----:B0-----:R-:W-:-:S05]  /*0b10*/  IMAD.IADD R17, R4, 0x1, R25 ;  /* 0x0000000104117824 */ /* 0x001fca00078e0219 */
[----:B-1----:R-:W-:-:S04]  /*0b20*/  ISETP.GE.AND P2, PT, R17, UR6, PT ;  /* 0x0000000611007c0c */ /* 0x002fc8000bf46270 */
[----:B------:R-:W-:-:S04]  /*0b30*/  ISETP.LT.OR P2, PT, R17, RZ, P2 ;  /* 0x000000ff1100720c */ /* 0x000fc80001741670 */
[----:B------:R-:W-:-:S13]  /*0b40*/  PLOP3.LUT P2, PT, P3, P2, PT, 0xf8, 0x8f ;  /* 0x00000000008f781c */ /* 0x000fda0001f45f70 */
[----:B------:R-:W-:Y:S05]  /*0b50*/  @P2 BRA `(.L_x_15) ;  /* 0x00000000005c2947 */ /* 0x000fea0003800000 */
[----:B--2---:R-:W-:-:S04]  /*0b60*/  IMAD R16, R17, UR12, R14 ;  /* 0x0000000c11107c24 */ /* 0x004fc8000f8e020e */
[----:B------:R-:W-:-:S05]  /*0b70*/  IMAD R17, R16, 0x3, RZ ;  /* 0x0000000310117824 */ /* 0x000fca00078e02ff */
[----:B----4-:R-:W-:-:S04]  /*0b80*/  IADD3 R16, P2, PT, R17, UR14, RZ ;  /* 0x0000000e11107c10 */ /* 0x010fc8000ff5e0ff */
[----:B------:R-:W-:-:S05]  /*0b90*/  LEA.HI.X.SX32 R17, R17, UR15, 0x1, P2 ;  /* 0x0000000f11117c11 */ /* 0x000fca00090f0eff */
[----:B------:R0:W5:Y:S04]  /*0ba0*/  LDG.E.U8 R20, desc[UR10][R16.64] ;  /* 0x0000000a10147981 */ /* 0x000168000c1e1100 */
[----:B------:R0:W5:Y:S04]  /*0bb0*/  LDG.E.U8 R22, desc[UR10][R16.64+0x1] ;  /* 0x0000010a10167981 */ /* 0x000168000c1e1100 */
[----:B------:R0:W5:Y:S01]  /*0bc0*/  LDG.E.U8 R24, desc[UR10][R16.64+0x2] ;  /* 0x0000020a10187981 */ /* 0x000162000c1e1100 */
[----:B------:R-:W-:Y:S05]  /*0bd0*/  BRA `(.L_x_16) ;  /* 0x0000000000207947 */ /* 0x000fea0003800000 */
.L_x_14:
[----:B0-----:R-:W0:Y:S01]  /*0be0*/  S2R R17, SR_CgaCtaId ;  /* 0x0000000000117919 */ /* 0x001e220000008800 */
[----:B------:R-:W-:-:S04]  /*0bf0*/  MOV R16, 0x400 ;  /* 0x0000040000107802 */ /* 0x000fc80000000f00 */
[----:B0-----:R-:W-:Y:S01]  /*0c00*/  LEA R17, R17, R16, 0x18 ;  /* 0x0000001011117211 */ /* 0x001fe200078ec0ff */
[----:B------:R-:W-:-:S04]  /*0c10*/  IMAD R16, R18, R2, R23 ;  /* 0x0000000212107224 */ /* 0x000fc800078e0217 */
[----:B------:R-:W-:-:S05]  /*0c20*/  IMAD R16, R16, 0x3, R17 ;  /* 0x0000000310107824 */ /* 0x000fca00078e0211 */
[----:B------:R0:W0:Y:S04]  /*0c30*/  LDS.U8 R20, [R16] ;  /* 0x0000000010147984 */ /* 0x0000280000000000 */
[----:B------:R0:W0:Y:S04]  /*0c40*/  LDS.U8 R22, [R16+0x1] ;  /* 0x0000010010167984 */ /* 0x0000280000000000 */
[----:B------:R0:W0:Y:S02]  /*0c50*/  LDS.U8 R24, [R16+0x2] ;  /* 0x0000020010187984 */ /* 0x0000240000000000 */
.L_x_16:
[----:B0----5:R-:W-:Y:S01]  /*0c60*/  LOP3.LUT R24, R24, 0xff, RZ, 0xc0, !PT ;  /* 0x000000ff18187812 */ /* 0x021fe200078ec0ff */
[----:B------:R-:W-:Y:S01]  /*0c70*/  VIADD R10, R10, 0x1 ;  /* 0x000000010a0a7836 */ /* 0x000fe20000000000 */
[----:B------:R-:W-:Y:S02]  /*0c80*/  LOP3.LUT R22, R22, 0xff, RZ, 0xc0, !PT ;  /* 0x000000ff16167812 */ /* 0x000fe400078ec0ff */
[----:B------:R-:W-:Y:S01]  /*0c90*/  LOP3.LUT R20, R20, 0xff, RZ, 0xc0, !PT ;  /* 0x000000ff14147812 */ /* 0x000fe200078ec0ff */
[----:B------:R-:W-:Y:S02]  /*0ca0*/  IMAD.IADD R13, R13, 0x1, R24 ;  /* 0x000000010d0d7824 */ /* 0x000fe400078e0218 */
[----:B------:R-:W-:Y:S02]  /*0cb0*/  IMAD.IADD R15, R15, 0x1, R22 ;  /* 0x000000010f0f7824 */ /* 0x000fe400078e0216 */
[----:B------:R-:W-:-:S07]  /*0cc0*/  IMAD.IADD R19, R19, 0x1, R20 ;  /* 0x0000000113137824 */ /* 0x000fce00078e0214 */
.L_x_15:
[----:B-1234-:R-:W-:Y:S05]  /*0cd0*/  BSYNC.RECONVERGENT B1 ;  /* 0x0000000000017941 */ /* 0x01efea0003800200 */
.L_x_13:
[----:B------:R-:W-:Y:S01]  /*0ce0*/  VIADD R16, R18, 0x1 ;  /* 0x0000000112107836 */ /* 0x000fe20000000000 */
[----:B------:R-:W-:Y:S01]  /*0cf0*/  ISETP.GE.U32.AND P2, PT, R23, R2, PT ;  /* 0x000000021700720c */ /* 0x000fe20003f46070 */
[----:B------:R-:W-:Y:S03]  /*0d00*/  BSSY.RECONVERGENT B1, `(.L_x_17) ;  /* 0x0000020000017945 */ /* 0x000fe60003800200 */
[----:B------:R-:W-:-:S13]  /*0d10*/  ISETP.GE.U32.OR P4, PT, R16, UR9, P2 ;  /* 0x0000000910007c0c */ /* 0x000fda0009786470 */
[----:B------:R-:W-:Y:S05]  /*0d20*/  @P4 BRA `(.L_x_18) ;  /* 0x0000000000284947 */ /* 0x000fea0003800000 */
[----:B------:R-:W0:Y:S01]  /*0d30*/  S2R R20, SR_CgaCtaId ;  /* 0x0000000000147919 */ /* 0x000e220000008800 */
[----:B------:R-:W-:Y:S01]  /*0d40*/  MOV R17, 0x400 ;  /* 0x0000040000117802 */ /* 0x000fe20000000f00 */
[----:B------:R-:W-:-:S03]  /*0d50*/  IMAD R16, R16, R2, R23 ;  /* 0x0000000210107224 */ /* 0x000fc600078e0217 */
[----:B0-----:R-:W-:-:S05]  /*0d60*/  LEA R17, R20, R17, 0x18 ;  /* 0x0000001114117211 */ /* 0x001fca00078ec0ff */
[----:B------:R-:W-:-:S05]  /*0d70*/  IMAD R16, R16, 0x3, R17 ;  /* 0x0000000310107824 */ /* 0x000fca00078e0211 */
[----:B------:R-:W0:Y:S04]  /*0d80*/  LDS.U8 R17, [R16] ;  /* 0x0000000010117984 */ /* 0x000e280000000000 */
[----:B------:R1:W2:Y:S04]  /*0d90*/  LDS.U8 R20, [R16+0x1] ;  /* 0x0000010010147984 */ /* 0x0002a80000000000 */
[----:B------:R1:W3:Y:S01]  /*0da0*/  LDS.U8 R22, [R16+0x2] ;  /* 0x0000020010167984 */ /* 0x0002e20000000000 */
[----:B0-----:R-:W-:Y:S01]  /*0db0*/  PRMT R24, R17, 0x7610, R24 ;  /* 0x0000761011187816 */ /* 0x001fe20000000018 */
[----:B-1----:R-:W-:Y:S06]  /*0dc0*/  BRA `(.L_x_19) ;  /* 0x0000000000307947 */ /* 0x002fec0003800000 */
.L_x_18:
[----:B------:R-:W-:-:S05]  /*0dd0*/  VIADD R17, R16, UR4 ;  /* 0x0000000410117c36 */ /* 0x000fca0008000000 */
[----:B------:R-:W-:-:S04]  /*0de0*/  ISETP.GE.AND P4, PT, R17, UR6, PT ;  /* 0x0000000611007c0c */ /* 0x000fc8000bf86270 */
[----:B------:R-:W-:-:S04]  /*0df0*/  ISETP.LT.OR P4, PT, R17, RZ, P4 ;  /* 0x000000ff1100720c */ /* 0x000fc80002781670 */
[----:B------:R-:W-:-:S13]  /*0e00*/  PLOP3.LUT P4, PT, P3, P4, PT, 0xf8, 0x8f ;  /* 0x00000000008f781c */ /* 0x000fda0001f89f70 */
[----:B------:R-:W-:Y:S05]  /*0e10*/  @P4 BRA `(.L_x_20) ;  /* 0x0000000000384947 */ /* 0x000fea0003800000 */
[----:B------:R-:W-:-:S04]  /*0e20*/  IMAD R16, R17, UR12, R14 ;  /* 0x0000000c11107c24 */ /* 0x000fc8000f8e020e */
[----:B------:R-:W-:-:S05]  /*0e30*/  IMAD R17, R16, 0x3, RZ ;  /* 0x0000000310117824 */ /* 0x000fca00078e02ff */
[----:B------:R-:W-:-:S04]  /*0e40*/  IADD3 R16, P4, PT, R17, UR14, RZ ;  /* 0x0000000e11107c10 */ /* 0x000fc8000ff9e0ff */
[----:B------:R-:W-:-:S05]  /*0e50*/  LEA.HI.X.SX32 R17, R17, UR15, 0x1, P4 ;  /* 0x0000000f11117c11 */ /* 0x000fca000a0f0eff */
[----:B------:R0:W5:Y:S04]  /*0e60*/  LDG.E.U8 R24, desc[UR10][R16.64] ;  /* 0x0000000a10187981 */ /* 0x000168000c1e1100 */
[----:B------:R0:W5:Y:S04]  /*0e70*/  LDG.E.U8 R20, desc[UR10][R16.64+0x1] ;  /* 0x0000010a10147981 */ /* 0x000168000c1e1100 */
[----:B------:R0:W5:Y:S02]  /*0e80*/  LDG.E.U8 R22, desc[UR10][R16.64+0x2] ;  /* 0x0000020a10167981 */ /* 0x000164000c1e1100 */
.L_x_19:
[----:B---3-5:R-:W-:Y:S01]  /*0e90*/  LOP3.LUT R22, R22, 0xff, RZ, 0xc0, !PT ;  /* 0x000000ff16167812 */ /* 0x028fe200078ec0ff */
[----:B------:R-:W-:Y:S01]  /*0ea0*/  VIADD R10, R10, 0x1 ;  /* 0x000000010a0a7836 */ /* 0x000fe20000000000 */
[----:B--2---:R-:W-:Y:S02]  /*0eb0*/  LOP3.LUT R20, R20, 0xff, RZ, 0xc0, !PT ;  /* 0x000000ff14147812 */ /* 0x004fe400078ec0ff */
[----:B------:R-:W-:Y:S01]  /*0ec0*/  LOP3.LUT R24, R24, 0xff, RZ, 0xc0, !PT ;  /* 0x000000ff18187812 */ /* 0x000fe200078ec0ff */
[----:B------:R-:W-:Y:S02]  /*0ed0*/  IMAD.IADD R13, R13, 0x1, R22 ;  /* 0x000000010d0d7824 */ /* 0x000fe400078e0216 */
[----:B------:R-:W-:Y:S02]  /*0ee0*/  IMAD.IADD R15, R15, 0x1, R20 ;  /* 0x000000010f0f7824 */ /* 0x000fe400078e0214 */
[----:B------:R-:W-:-:S07]  /*0ef0*/  IMAD.IADD R19, R19, 0x1, R24 ;  /* 0x0000000113137824 */ /* 0x000fce00078e0218 */
.L_x_20:
[----:B------:R-:W-:Y:S05]  /*0f00*/  BSYNC.RECONVERGENT B1 ;  /* 0x0000000000017941 */ /* 0x000fea0003800200 */
.L_x_17:
[----:B0-----:R-:W-:Y:S01]  /*0f10*/  VIADD R16, R18, 0x2 ;  /* 0x0000000212107836 */ /* 0x001fe20000000000 */
[----:B------:R-:W-:Y:S04]  /*0f20*/  BSSY.RECONVERGENT B1, `(.L_x_21) ;  /* 0x0000020000017945 */ /* 0x000fe80003800200 */
        /* <DEDUP_REMOVED lines=12> */
.L_x_22:
        /* <DEDUP_REMOVED lines=12> */
.L_x_23:
[----:B---3-5:R-:W-:Y:S01]  /*10b0*/  LOP3.LUT R22, R22, 0xff, RZ, 0xc0, !PT ;  /* 0x000000ff16167812 */ /* 0x028fe200078ec0ff */
[----:B------:R-:W-:Y:S01]  /*10c0*/  VIADD R10, R10, 0x1 ;  /* 0x000000010a0a7836 */ /* 0x000fe20000000000 */
[----:B--2---:R-:W-:Y:S02]  /*10d0*/  LOP3.LUT R20, R20, 0xff, RZ, 0xc0, !PT ;  /* 0x000000ff14147812 */ /* 0x004fe400078ec0ff */
[----:B------:R-:W-:Y:S01]  /*10e0*/  LOP3.LUT R24, R24, 0xff, RZ, 0xc0, !PT ;  /* 0x000000ff18187812 */ /* 0x000fe200078ec0ff */
[----:B------:R-:W-:Y:S02]  /*10f0*/  IMAD.IADD R13, R13, 0x1, R22 ;  /* 0x000000010d0d7824 */ /* 0x000fe400078e0216 */
[----:B------:R-:W-:Y:S02]  /*1100*/  IMAD.IADD R15, R15, 0x1, R20 ;  /* 0x000000010f0f7824 */ /* 0x000fe400078e0214 */
[----:B------:R-:W-:-:S07]  /*1110*/  IMAD.IADD R19, R19, 0x1, R24 ;  /* 0x0000000113137824 */ /* 0x000fce00078e0218 */
.L_x_24:
[----:B------:R-:W-:Y:S05]  /*1120*/  BSYNC.RECONVERGENT B1 ;  /* 0x0000000000017941 */ /* 0x000fea0003800200 */
.L_x_21:
[----:B0-----:R-:W-:Y:S01]  /*1130*/  VIADD R16, R18, 0x3 ;  /* 0x0000000312107836 */ /* 0x001fe20000000000 */
[----:B------:R-:W-:Y:S01]  /*1140*/  BSSY.RECONVERGENT B1, `(.L_x_25) ;  /* 0x0000022000017945 */ /* 0x000fe20003800200 */
[----:B------:R-:W-:-:S03]  /*1150*/  VIADD R27, R25, 0x3 ;  /* 0x00000003191b7836 */ /* 0x000fc60000000000 */
[----:B------:R-:W-:-:S04]  /*1160*/  ISETP.GE.U32.AND P2, PT, R16, UR9, PT ;  /* 0x0000000910007c0c */ /* 0x000fc8000bf46070 */
[----:B------:R-:W-:-:S13]  /*1170*/  ISETP.GE.U32.OR P2, PT, R23, R2, P2 ;  /* 0x000000021700720c */ /* 0x000fda0001746470 */
        /* <DEDUP_REMOVED lines=11> */
.L_x_26:
[----:B------:R-:W-:-:S05]  /*1230*/  IMAD.IADD R17, R4, 0x1, R27 ;  /* 0x0000000104117824 */ /* 0x000fca00078e021b */
        /* <DEDUP_REMOVED lines=11> */
.L_x_27:
[----:B---3-5:R-:W-:Y:S01]  /*12f0*/  LOP3.LUT R20, R20, 0xff, RZ, 0xc0, !PT ;  /* 0x000000ff14147812 */ /* 0x028fe200078ec0ff */
[----:B------:R-:W-:Y:S01]  /*1300*/  VIADD R10, R10, 0x1 ;  /* 0x000000010a0a7836 */ /* 0x000fe20000000000 */
[----:B--2---:R-:W-:Y:S02]  /*1310*/  LOP3.LUT R18, R18, 0xff, RZ, 0xc0, !PT ;  /* 0x000000ff12127812 */ /* 0x004fe400078ec0ff */
[----:B------:R-:W-:Y:S01]  /*1320*/  LOP3.LUT R22, R22, 0xff, RZ, 0xc0, !PT ;  /* 0x000000ff16167812 */ /* 0x000fe200078ec0ff */
[----:B------:R-:W-:Y:S02]  /*1330*/  IMAD.IADD R13, R13, 0x1, R20 ;  /* 0x000000010d0d7824 */ /* 0x000fe400078e0214 */
[----:B------:R-:W-:Y:S02]  /*1340*/  IMAD.IADD R15, R15, 0x1, R18 ;  /* 0x000000010f0f7824 */ /* 0x000fe400078e0212 */
[----:B------:R-:W-:-:S07]  /*1350*/  IMAD.IADD R19, R19, 0x1, R22 ;  /* 0x0000000113137824 */ /* 0x000fce00078e0216 */
.L_x_28:
[----:B------:R-:W-:Y:S05]  /*1360*/  BSYNC.RECONVERGENT B1 ;  /* 0x0000000000017941 */ /* 0x000fea0003800200 */
.L_x_25:
[----:B------:R-:W-:Y:S01]  /*1370*/  ISETP.NE.AND P2, PT, R27, UR16, PT ;  /* 0x000000101b007c0c */ /* 0x000fe2000bf45270 */
[----:B------:R-:W-:-:S12]  /*1380*/  VIADD R25, R25, 0x4 ;  /* 0x0000000419197836 */ /* 0x000fd80000000000 */
[----:B------:R-:W-:Y:S05]  /*1390*/  @P2 BRA `(.L_x_29) ;  /* 0xfffffff400c82947 */ /* 0x000fea000383ffff */
[----:B------:R-:W-:Y:S05]  /*13a0*/  BSYNC.RECONVERGENT B0 ;  /* 0x0000000000007941 */ /* 0x000fea0003800200 */
.L_x_12:
[----:B------:R-:W-:Y:S05]  /*13b0*/  BRA.U UP0, `(.L_x_30) ;  /* 0xffffffed00dc7547 */ /* 0x000fea000b83ffff */
[-C--:B------:R-:W-:Y:S01]  /*13c0*/  IABS R0, R10.reuse ;  /* 0x0000000a00007213 */ /* 0x080fe20000000000 */
[----:B--2---:R-:W2:Y:S01]  /*13d0*/  LDCU.64 UR12, c[0x0][0x388] ;  /* 0x00007100ff0c77ac */ /* 0x004ea20008000a00 */
[----:B------:R-:W-:Y:S02]  /*13e0*/  IABS R7, R19 ;  /* 0x0000001300077213 */ /* 0x000fe40000000000 */
[----:B------:R-:W5:Y:S01]  /*13f0*/  I2F.RP R4, R0 ;  /* 0x0000000000047306 */ /* 0x000f620000209400 */
[-C--:B------:R-:W-:Y:S02]  /*1400*/  IABS R8, R10.reuse ;  /* 0x0000000a00087213 */ /* 0x080fe40000000000 */
[----:B------:R-:W-:Y:S02]  /*1410*/  IABS R11, R15 ;  /* 0x0000000f000b7213 */ /* 0x000fe40000000000 */
[----:B------:R-:W-:Y:S01]  /*1420*/  IABS R12, R13 ;  /* 0x0000000d000c7213 */ /* 0x000fe20000000000 */
[----:B------:R-:W-:Y:S01]  /*1430*/  IMAD.MOV R9, RZ, RZ, -R8 ;  /* 0x000000ffff097224 */ /* 0x000fe200078e0a08 */
[-C--:B------:R-:W-:Y:S01]  /*1440*/  LOP3.LUT R19, R19, R10.reuse, RZ, 0x3c, !PT ;  /* 0x0000000a13137212 */ /* 0x080fe200078e3cff */
[----:B------:R-:W-:Y:S01]  /*1450*/  IMAD.MOV.U32 R8, RZ, RZ, R11 ;  /* 0x000000ffff087224 */ /* 0x000fe200078e000b */
[----:B------:R-:W-:-:S02]  /*1460*/  LOP3.LUT R15, R15, R10, RZ, 0x3c, !PT ;  /* 0x0000000a0f0f7212 */ /* 0x000fc400078e3cff */
[----:B------:R-:W-:Y:S02]  /*1470*/  LOP3.LUT R13, R13, R10, RZ, 0x3c, !PT ;  /* 0x0000000a0d0d7212 */ /* 0x000fe400078e3cff */
[----:B------:R-:W-:Y:S01]  /*1480*/  ISETP.GE.AND P4, PT, R19, RZ, PT ;  /* 0x000000ff1300720c */ /* 0x000fe20003f86270 */
[----:B-----5:R-:W5:Y:S02]  /*1490*/  MUFU.RCP R4, R4 ;  /* 0x0000000400047308 */ /* 0x020f640000001000 */
[----:B-----5:R-:W-:-:S06]  /*14a0*/  VIADD R2, R4, 0xffffffe ;  /* 0x0ffffffe04027836 */ /* 0x020fcc0000000000 */
[----:B------:R5:W0:Y:S02]  /*14b0*/  F2I.FTZ.U32.TRUNC.NTZ R3, R2 ;  /* 0x0000000200037305 */ /* 0x000a24000021f000 */
[----:B-----5:R-:W-:Y:S02]  /*14c0*/  IMAD.MOV.U32 R2, RZ, RZ, RZ ;  /* 0x000000ffff027224 */ /* 0x020fe400078e00ff */
[----:B0-----:R-:W-:-:S04]  /*14d0*/  IMAD.MOV R5, RZ, RZ, -R3 ;  /* 0x000000ffff057224 */ /* 0x001fc800078e0a03 */
[----:B------:R-:W-:-:S04]  /*14e0*/  IMAD R5, R5, R0, RZ ;  /* 0x0000000005057224 */ /* 0x000fc800078e02ff */
[----:B------:R-:W-:-:S04]  /*14f0*/  IMAD.HI.U32 R3, R3, R5, R2 ;  /* 0x0000000503037227 */ /* 0x000fc800078e0002 */
[----:B------:R-:W-:Y:S02]  /*1500*/  IMAD.MOV.U32 R5, RZ, RZ, R7 ;  /* 0x000000ffff057224 */ /* 0x000fe400078e0007 */
[----:B------:R-:W-:-:S04]  /*1510*/  IMAD.HI.U32 R4, R3, R8, RZ ;  /* 0x0000000803047227 */ /* 0x000fc800078e00ff */
[----:B------:R-:W-:-:S04]  /*1520*/  IMAD.HI.U32 R2, R3, R5, RZ ;  /* 0x0000000503027227 */ /* 0x000fc800078e00ff */
[----:B------:R-:W-:-:S04]  /*1530*/  IMAD.HI.U32 R7, R3, R12, RZ ;  /* 0x0000000c03077227 */ /* 0x000fc800078e00ff */
[-C--:B------:R-:W-:Y:S02]  /*1540*/  IMAD R3, R2, R9.reuse, R5 ;  /* 0x0000000902037224 */ /* 0x080fe400078e0205 */
[-C--:B------:R-:W-:Y:S02]  /*1550*/  IMAD R5, R4, R9.reuse, R8 ;  /* 0x0000000904057224 */ /* 0x080fe400078e0208 */
[----:B------:R-:W-:Y:S01]  /*1560*/  IMAD R9, R7, R9, R12 ;  /* 0x0000000907097224 */ /* 0x000fe200078e020c */
[C---:B------:R-:W-:Y:S02]  /*1570*/  ISETP.GT.U32.AND P5, PT, R0.reuse, R3, PT ;  /* 0x000000030000720c */ /* 0x040fe40003fa4070 */
[C---:B------:R-:W-:Y:S02]  /*1580*/  ISETP.GT.U32.AND P6, PT, R0.reuse, R5, PT ;  /* 0x000000050000720c */ /* 0x040fe40003fc4070 */
[----:B------:R-:W-:-:S09]  /*1590*/  ISETP.GT.U32.AND P0, PT, R0, R9, PT ;  /* 0x000000090000720c */ /* 0x000fd20003f04070 */
[--C-:B------:R-:W-:Y:S02]  /*15a0*/  @!P5 IMAD.IADD R3, R3, 0x1, -R0.reuse ;  /* 0x000000010303d824 */ /* 0x100fe400078e0a00 */
[--C-:B------:R-:W-:Y:S02]  /*15b0*/  @!P6 IMAD.IADD R5, R5, 0x1, -R0.reuse ;  /* 0x000000010505e824 */ /* 0x100fe400078e0a00 */
[----:B------:R-:W-:Y:S01]  /*15c0*/  @!P0 IMAD.IADD R9, R9, 0x1, -R0 ;  /* 0x0000000109098824 */ /* 0x000fe200078e0a00 */
[-C--:B------:R-:W-:Y:S01]  /*15d0*/  ISETP.GE.U32.AND P1, PT, R3, R0.reuse, PT ;  /* 0x000000000300720c */ /* 0x080fe20003f26070 */
[----:B------:R-:W-:Y:S01]  /*15e0*/  @!P5 VIADD R2, R2, 0x1 ;  /* 0x000000010202d836 */ /* 0x000fe20000000000 */
[-C--:B------:R-:W-:Y:S01]  /*15f0*/  ISETP.GE.U32.AND P2, PT, R5, R0.reuse, PT ;  /* 0x000000000500720c */ /* 0x080fe20003f46070 */
[----:B------:R-:W-:Y:S01]  /*1600*/  @!P6 VIADD R4, R4, 0x1 ;  /* 0x000000010404e836 */ /* 0x000fe20000000000 */
[----:B------:R-:W-:Y:S01]  /*1610*/  ISETP.GE.U32.AND P3, PT, R9, R0, PT ;  /* 0x000000000900720c */ /* 0x000fe20003f66070 */
[----:B------:R-:W-:Y:S01]  /*1620*/  @!P0 VIADD R7, R7, 0x1 ;  /* 0x0000000107078836 */ /* 0x000fe20000000000 */
[----:B------:R-:W-:-:S02]  /*1630*/  ISETP.GE.AND P5, PT, R15, RZ, PT ;  /* 0x000000ff0f00720c */ /* 0x000fc40003fa6270 */
[----:B------:R-:W-:Y:S02]  /*1640*/  ISETP.GE.AND P6, PT, R13, RZ, PT ;  /* 0x000000ff0d00720c */ /* 0x000fe40003fc6270 */
[----:B------:R-:W-:Y:S02]  /*1650*/  ISETP.NE.AND P0, PT, R10, RZ, PT ;  /* 0x000000ff0a00720c */ /* 0x000fe40003f05270 */
[----:B------:R-:W-:Y:S01]  /*1660*/  LOP3.LUT R5, RZ, R10, RZ, 0x33, !PT ;  /* 0x0000000aff057212 */ /* 0x000fe200078e33ff */
[----:B------:R-:W-:Y:S02]  /*1670*/  @P1 VIADD R2, R2, 0x1 ;  /* 0x0000000102021836 */ /* 0x000fe40000000000 */
[----:B------:R-:W-:Y:S02]  /*1680*/  @P2 VIADD R4, R4, 0x1 ;  /* 0x0000000104042836 */ /* 0x000fe40000000000 */
[----:B------:R-:W-:Y:S02]  /*1690*/  @P3 VIADD R7, R7, 0x1 ;  /* 0x0000000107073836 */ /* 0x000fe40000000000 */
[----:B------:R-:W-:Y:S01]  /*16a0*/  IMAD.MOV.U32 R0, RZ, RZ, R2 ;  /* 0x000000ffff007224 */ /* 0x000fe200078e0002 */
[----:B--2---:R-:W-:Y:S01]  /*16b0*/  IADD3 R2, P1, PT, R6, UR12, RZ ;  /* 0x0000000c06027c10 */ /* 0x004fe2000ff3e0ff */
[----:B------:R-:W-:-:S02]  /*16c0*/  IMAD.MOV.U32 R8, RZ, RZ, R7 ;  /* 0x000000ffff087224 */ /* 0x000fc400078e0007 */
[----:B------:R-:W-:Y:S01]  /*16d0*/  @!P4 IMAD.MOV R0, RZ, RZ, -R0 ;  /* 0x000000ffff00c224 */ /* 0x000fe200078e0a00 */
[----:B------:R-:W-:Y:S01]  /*16e0*/  LEA.HI.X.SX32 R3, R6, UR13, 0x1, P1 ;  /* 0x0000000d06037c11 */ /* 0x000fe200088f0eff */
[----:B------:R-:W-:Y:S02]  /*16f0*/  @!P5 IMAD.MOV R4, RZ, RZ, -R4 ;  /* 0x000000ffff04d224 */ /* 0x000fe400078e0a04 */
[----:B------:R-:W-:Y:S01]  /*1700*/  @!P6 IMAD.MOV R8, RZ, RZ, -R8 ;  /* 0x000000ffff08e224 */ /* 0x000fe200078e0a08 */
[C---:B------:R-:W-:Y:S02]  /*1710*/  SEL R7, R5.reuse, R0, !P0 ;  /* 0x0000000005077207 */ /* 0x040fe40004000000 */
[C---:B------:R-:W-:Y:S02]  /*1720*/  SEL R9, R5.reuse, R4, !P0 ;  /* 0x0000000405097207 */ /* 0x040fe40004000000 */
[----:B------:R-:W-:Y:S01]  /*1730*/  SEL R5, R5, R8, !P0 ;  /* 0x0000000805057207 */ /* 0x000fe20004000000 */
[----:B------:R-:W-:Y:S04]  /*1740*/  STG.E.U8 desc[UR10][R2.64], R7 ;  /* 0x0000000702007986 */ /* 0x000fe8000c10110a */
[----:B------:R-:W-:Y:S04]  /*1750*/  STG.E.U8 desc[UR10][R2.64+0x1], R9 ;  /* 0x0000010902007986 */ /* 0x000fe8000c10110a */
[----:B------:R-:W-:Y:S01]  /*1760*/  STG.E.U8 desc[UR10][R2.64+0x2], R5 ;  /* 0x0000020502007986 */ /* 0x000fe2000c10110a */
[----:B-1-34-:R-:W-:Y:S05]  /*1770*/  EXIT ;  /* 0x000000000000794d */ /* 0x01afea0003800000 */
.L_x_31:
[----:B------:R-:W-:-:S00]  /*1780*/  BRA `(.L_x_31) ;  /* 0xfffffffc00fc7947 */ /* 0x000fc0000383ffff */
[----:B------:R-:W-:-:S00]  /*1790*/  NOP ;  /* 0x0000000000007918 */ /* 0x000fc00000000000 */
        /* <DEDUP_REMOVED lines=14> */
.L_x_32:


//--------------------- .nv.shared._Z9rgbKernelPhS_iii --------------------------
	.section	.nv.shared._Z9rgbKernelPhS_iii,"aw",@nobits
	.sectionflags	@""
	.align	16
	.zero		1024


//--------------------- .nv.shared.reserved.0     --------------------------
	.section	.nv.shared.reserved.0,"aw",@nobits
	.weak		__nv_reservedSMEM_offset_0_alias
	.size		__nv_reservedSMEM_offset_0_alias, 0, 64
	.other		__nv_reservedSMEM_offset_0_alias,@"STO_CUDA_RESERVED_SHARED STV_DEFAULT"
__nv_reservedSMEM_offset_0_alias:
	.zero		0
	.zero		64


//--------------------- .nv.constant0._Z9rgbKernelPhS_iii --------------------------
	.section	.nv.constant0._Z9rgbKernelPhS_iii,"a",@progbits
	.sectionflags	@""
	.align	4
.nv.constant0._Z9rgbKernelPhS_iii:
	.zero		924


//--------------------- SYMBOLS --------------------------

	.type		.nv.reservedSmem.offset0,@object
	.size		.nv.reservedSmem.offset0,0x4
	.type		.nv.reservedSmem.cap,@object
	.size		.nv.reservedSmem.cap,0x4
